//
// Generated by NVIDIA NVVM Compiler
//
// Compiler Build ID: CL-36424714
// Cuda compilation tools, release 13.0, V13.0.88
// Based on NVVM 20.0.0
//

.version 9.0
.target sm_100
.address_size 64

	// .globl	_Z18matrix_vector_multPiS_S_
// _ZZ18matrix_vector_multPiS_S_E9temp_kern has been demoted
// _ZZ18matrix_vector_multPiS_S_E8temp_inp has been demoted

.visible .entry _Z18matrix_vector_multPiS_S_(
	.param .u64 .ptr .align 1 _Z18matrix_vector_multPiS_S__param_0,
	.param .u64 .ptr .align 1 _Z18matrix_vector_multPiS_S__param_1,
	.param .u64 .ptr .align 1 _Z18matrix_vector_multPiS_S__param_2
)
{
	.reg .pred 	%p<13>;
	.reg .b32 	%r<89>;
	.reg .b64 	%rd<21>;
	// demoted variable
	.shared .align 4 .b8 _ZZ18matrix_vector_multPiS_S_E9temp_kern[2304];
	// demoted variable
	.shared .align 4 .b8 _ZZ18matrix_vector_multPiS_S_E8temp_inp[3136];
	ld.param.u64 	%rd7, [_Z18matrix_vector_multPiS_S__param_0];
	ld.param.u64 	%rd8, [_Z18matrix_vector_multPiS_S__param_1];
	ld.param.u64 	%rd9, [_Z18matrix_vector_multPiS_S__param_2];
	mov.u32 	%r1, %tid.x;
	setp.ne.s32 	%p1, %r1, 0;
	@%p1 bra 	$L__BB0_3;
	mov.u32 	%r31, %ctaid.x;
	cvt.u64.u32 	%rd10, %r31;
	shr.u64 	%rd11, %rd10, 6;
	cvta.to.global.u64 	%rd12, %rd9;
	mad.lo.s64 	%rd13, %rd11, 36, %rd12;
	add.s64 	%rd19, %rd13, 32;
	mov.b32 	%r78, 32;
	mov.u32 	%r33, _ZZ18matrix_vector_multPiS_S_E9temp_kern;
$L__BB0_2:
	ld.global.u32 	%r32, [%rd19+-32];
	add.s32 	%r34, %r33, %r78;
	st.shared.u32 	[%r34+-32], %r32;
	ld.global.u32 	%r35, [%rd19+-28];
	st.shared.u32 	[%r34+-28], %r35;
	ld.global.u32 	%r36, [%rd19+-24];
	st.shared.u32 	[%r34+-24], %r36;
	ld.global.u32 	%r37, [%rd19+-20];
	st.shared.u32 	[%r34+-20], %r37;
	ld.global.u32 	%r38, [%rd19+-16];
	st.shared.u32 	[%r34+-16], %r38;
	ld.global.u32 	%r39, [%rd19+-12];
	st.shared.u32 	[%r34+-12], %r39;
	ld.global.u32 	%r40, [%rd19+-8];
	st.shared.u32 	[%r34+-8], %r40;
	ld.global.u32 	%r41, [%rd19+-4];
	st.shared.u32 	[%r34+-4], %r41;
	ld.global.u32 	%r42, [%rd19];
	st.shared.u32 	[%r34], %r42;
	ld.global.u32 	%r43, [%rd19+4];
	st.shared.u32 	[%r34+4], %r43;
	ld.global.u32 	%r44, [%rd19+8];
	st.shared.u32 	[%r34+8], %r44;
	ld.global.u32 	%r45, [%rd19+12];
	st.shared.u32 	[%r34+12], %r45;
	ld.global.u32 	%r46, [%rd19+16];
	st.shared.u32 	[%r34+16], %r46;
	ld.global.u32 	%r47, [%rd19+20];
	st.shared.u32 	[%r34+20], %r47;
	ld.global.u32 	%r48, [%rd19+24];
	st.shared.u32 	[%r34+24], %r48;
	ld.global.u32 	%r49, [%rd19+28];
	st.shared.u32 	[%r34+28], %r49;
	add.s32 	%r78, %r78, 64;
	add.s64 	%rd19, %rd19, 64;
	setp.ne.s32 	%p2, %r78, 2336;
	@%p2 bra 	$L__BB0_2;
$L__BB0_3:
	mov.u32 	%r51, %ctaid.x;
	mad.lo.s32 	%r52, %r51, 784, %r1;
	cvta.to.global.u64 	%rd14, %rd7;
	mul.wide.s32 	%rd15, %r52, 4;
	add.s64 	%rd16, %rd14, %rd15;
	ld.global.u32 	%r53, [%rd16];
	shl.b32 	%r54, %r1, 2;
	mov.u32 	%r55, _ZZ18matrix_vector_multPiS_S_E8temp_inp;
	add.s32 	%r4, %r55, %r54;
	st.shared.u32 	[%r4], %r53;
	bar.sync 	0;
	add.s32 	%r5, %r1, -8;
	add.s32 	%r6, %r1, -7;
	add.s32 	%r7, %r1, -6;
	add.s32 	%r8, %r1, -1;
	mul.wide.u32 	%rd17, %r1, 4;
	cvta.to.global.u64 	%rd18, %rd8;
	add.s64 	%rd20, %rd18, %rd17;
	mov.b32 	%r79, 16;
$L__BB0_4:
	setp.gt.u32 	%p3, %r5, 783;
	mov.u32 	%r57, _ZZ18matrix_vector_multPiS_S_E9temp_kern;
	add.s32 	%r10, %r57, %r79;
	mov.b32 	%r81, 0;
	@%p3 bra 	$L__BB0_6;
	ld.shared.u32 	%r58, [%r4+-32];
	ld.shared.u32 	%r59, [%r10+-16];
	mul.lo.s32 	%r81, %r59, %r58;
$L__BB0_6:
	setp.gt.u32 	%p4, %r6, 783;
	@%p4 bra 	$L__BB0_8;
	ld.shared.u32 	%r60, [%r4+-28];
	ld.shared.u32 	%r61, [%r10+-12];
	mad.lo.s32 	%r81, %r61, %r60, %r81;
$L__BB0_8:
	setp.gt.u32 	%p5, %r7, 783;
	@%p5 bra 	$L__BB0_10;
	ld.shared.u32 	%r62, [%r4+-24];
	ld.shared.u32 	%r63, [%r10+-8];
	mad.lo.s32 	%r81, %r63, %r62, %r81;
$L__BB0_10:
	setp.gt.u32 	%p6, %r8, 783;
	@%p6 bra 	$L__BB0_12;
	ld.shared.u32 	%r64, [%r4+-4];
	ld.shared.u32 	%r65, [%r10+-4];
	mad.lo.s32 	%r81, %r65, %r64, %r81;
$L__BB0_12:
	setp.gt.u32 	%p7, %r1, 783;
	@%p7 bra 	$L__BB0_14;
	ld.shared.u32 	%r66, [%r4];
	ld.shared.u32 	%r67, [%r10];
	mad.lo.s32 	%r81, %r67, %r66, %r81;
$L__BB0_14:
	setp.gt.u32 	%p8, %r1, 782;
	@%p8 bra 	$L__BB0_16;
	ld.shared.u32 	%r68, [%r4+4];
	ld.shared.u32 	%r69, [%r10+4];
	mad.lo.s32 	%r81, %r69, %r68, %r81;
$L__BB0_16:
	setp.gt.u32 	%p9, %r1, 777;
	@%p9 bra 	$L__BB0_18;
	ld.shared.u32 	%r70, [%r4+24];
	ld.shared.u32 	%r71, [%r10+8];
	mad.lo.s32 	%r81, %r71, %r70, %r81;
$L__BB0_18:
	setp.gt.u32 	%p10, %r1, 776;
	@%p10 bra 	$L__BB0_20;
	ld.shared.u32 	%r72, [%r4+28];
	ld.shared.u32 	%r73, [%r10+12];
	mad.lo.s32 	%r81, %r73, %r72, %r81;
$L__BB0_20:
	setp.gt.u32 	%p11, %r1, 775;
	@%p11 bra 	$L__BB0_22;
	ld.shared.u32 	%r74, [%r4+32];
	ld.shared.u32 	%r75, [%r10+16];
	mad.lo.s32 	%r81, %r75, %r74, %r81;
$L__BB0_22:
	ld.global.u32 	%r76, [%rd20];
	add.s32 	%r77, %r76, %r81;
	st.global.u32 	[%rd20], %r77;
	add.s64 	%rd20, %rd20, 200704;
	add.s32 	%r79, %r79, 36;
	setp.ne.s32 	%p12, %r79, 2320;
	@%p12 bra 	$L__BB0_4;
	ret;

}


// ===== COMPILED SASS (sm_100) =====

	.target	sm_100

	.elftype	@"ET_EXEC"


//--------------------- .note.nv.tkinfo           --------------------------
	.section	.note.nv.tkinfo,"",@"SHT_NOTE"
	.sectionflags	@"SHF_NOTE_NV_TKINFO"
	.tkinfo
        /*0018*/ 	.word	0x00000002
        /*0030*/ 	.string	""
        /*0030*/ 	.string	"ptxas"
        /*0030*/ 	.string	"Cuda compilation tools, release 13.0, V13.0.88"
        /*0030*/ 	.string	"Build cuda_13.0.r13.0/compiler.36424714_0"
        /*0030*/ 	.string	"-arch sm_100 -m 64 "



//--------------------- .note.nv.cuinfo           --------------------------
	.section	.note.nv.cuinfo,"",@"SHT_NOTE"
	.sectionflags	@"SHF_NOTE_NV_CUINFO"
        /*0018*/ 	.short	0x0002
        /*001a*/ 	.short	0x0064
        /*001c*/ 	.short	0x0082
	.zero		2


//--------------------- .nv.info                  --------------------------
	.section	.nv.info,"",@"SHT_CUDA_INFO"
	.align	4


	//----- nvinfo : EIATTR_REGCOUNT
	.align		4
        /*0000*/ 	.byte	0x04, 0x2f
        /*0002*/ 	.short	(.L_1 - .L_0)
	.align		4
.L_0:
        /*0004*/ 	.word	index@(_Z18matrix_vector_multPiS_S_)
        /*0008*/ 	.word	0x0000001e


	//----- nvinfo : EIATTR_FRAME_SIZE
	.align		4
.L_1:
        /*000c*/ 	.byte	0x04, 0x11
        /*000e*/ 	.short	(.L_3 - .L_2)
	.align		4
.L_2:
        /*0010*/ 	.word	index@(_Z18matrix_vector_multPiS_S_)
        /*0014*/ 	.word	0x00000000


	//----- nvinfo : EIATTR_MIN_STACK_SIZE
	.align		4
.L_3:
        /*0018*/ 	.byte	0x04, 0x12
        /*001a*/ 	.short	(.L_5 - .L_4)
	.align		4
.L_4:
        /*001c*/ 	.word	index@(_Z18matrix_vector_multPiS_S_)
        /*0020*/ 	.word	0x00000000
.L_5:


//--------------------- .nv.compat                --------------------------
	.section	.nv.compat,"",@"SHT_CUDA_COMPAT_INFO"
	.align	4
        /*0000*/ 	.byte	0x02, 0x09, 0x00, 0x00, 0x02, 0x02, 0x01, 0x00, 0x02, 0x05, 0x05, 0x00, 0x03, 0x07, 0x01, 0x01
        /*0010*/ 	.byte	0x02, 0x03, 0x00, 0x00, 0x02, 0x06, 0x01, 0x00, 0x04, 0x0b, 0x08, 0x00, 0x09, 0x00, 0x00, 0x00
        /*0020*/ 	.byte	0x00, 0x00, 0x00, 0x00


//--------------------- .nv.info._Z18matrix_vector_multPiS_S_ --------------------------
	.section	.nv.info._Z18matrix_vector_multPiS_S_,"",@"SHT_CUDA_INFO"
	.sectionflags	@""
	.align	4


	//----- nvinfo : EIATTR_CUDA_API_VERSION
	.align		4
        /*0000*/ 	.byte	0x04, 0x37
        /*0002*/ 	.short	(.L_7 - .L_6)
.L_6:
        /*0004*/ 	.word	0x00000082


	//----- nvinfo : EIATTR_KPARAM_INFO
	.align		4
.L_7:
        /*0008*/ 	.byte	0x04, 0x17
        /*000a*/ 	.short	(.L_9 - .L_8)
.L_8:
        /*000c*/ 	.word	0x00000000
        /*0010*/ 	.short	0x0002
        /*0012*/ 	.short	0x0010
        /*0014*/ 	.byte	0x00, 0xf5, 0x21, 0x00


	//----- nvinfo : EIATTR_KPARAM_INFO
	.align		4
.L_9:
        /*0018*/ 	.byte	0x04, 0x17
        /*001a*/ 	.short	(.L_11 - .L_10)
.L_10:
        /*001c*/ 	.word	0x00000000
        /*0020*/ 	.short	0x0001
        /*0022*/ 	.short	0x0008
        /*0024*/ 	.byte	0x00, 0xf5, 0x21, 0x00


	//----- nvinfo : EIATTR_KPARAM_INFO
	.align		4
.L_11:
        /*0028*/ 	.byte	0x04, 0x17
        /*002a*/ 	.short	(.L_13 - .L_12)
.L_12:
        /*002c*/ 	.word	0x00000000
        /*0030*/ 	.short	0x0000
        /*0032*/ 	.short	0x0000
        /*0034*/ 	.byte	0x00, 0xf5, 0x21, 0x00


	//----- nvinfo : EIATTR_SPARSE_MMA_MASK
	.align		4
.L_13:
        /*0038*/ 	.byte	0x03, 0x50
        /*003a*/ 	.short	0x0000


	//----- nvinfo : EIATTR_MAXREG_COUNT
	.align		4
        /*003c*/ 	.byte	0x03, 0x1b
        /*003e*/ 	.short	0x00ff


	//----- nvinfo : EIATTR_NUM_BARRIERS
	.align		4
        /*0040*/ 	.byte	0x02, 0x4c
        /*0042*/ 	.byte	0x01
	.zero		1


	//----- nvinfo : EIATTR_MERCURY_ISA_VERSION
	.align		4
        /*0044*/ 	.byte	0x03, 0x5f
        /*0046*/ 	.short	0x0101


	//----- nvinfo : EIATTR_VRC_CTA_INIT_COUNT
	.align		4
        /*0048*/ 	.byte	0x02, 0x4a
	.zero		1
	.zero		1


	//----- nvinfo : EIATTR_EXIT_INSTR_OFFSETS
	.align		4
        /*004c*/ 	.byte	0x04, 0x1c
        /*004e*/ 	.short	(.L_15 - .L_14)


	//   ....[0]....
.L_14:
        /*0050*/ 	.word	0x00000af0


	//----- nvinfo : EIATTR_CRS_STACK_SIZE
	.align		4
.L_15:
        /*0054*/ 	.byte	0x04, 0x1e
        /*0056*/ 	.short	(.L_17 - .L_16)
.L_16:
        /*0058*/ 	.word	0x00000000


	//----- nvinfo : EIATTR_CBANK_PARAM_SIZE
	.align		4
.L_17:
        /*005c*/ 	.byte	0x03, 0x19
        /*005e*/ 	.short	0x0018


	//----- nvinfo : EIATTR_PARAM_CBANK
	.align		4
        /*0060*/ 	.byte	0x04, 0x0a
        /*0062*/ 	.short	(.L_19 - .L_18)
	.align		4
.L_18:
        /*0064*/ 	.word	index@(.nv.constant0._Z18matrix_vector_multPiS_S_)
        /*0068*/ 	.short	0x0380
        /*006a*/ 	.short	0x0018


	//----- nvinfo : EIATTR_SW_WAR
	.align		4
.L_19:
        /*006c*/ 	.byte	0x04, 0x36
        /*006e*/ 	.short	(.L_21 - .L_20)
.L_20:
        /*0070*/ 	.word	0x00000008
.L_21:


//--------------------- .nv.callgraph             --------------------------
	.section	.nv.callgraph,"",@"SHT_CUDA_CALLGRAPH"
	.align	4
	.sectionentsize	8
	.align		4
        /*0000*/ 	.word	0x00000000
	.align		4
        /*0004*/ 	.word	0xffffffff
	.align		4
        /*0008*/ 	.word	0x00000000
	.align		4
        /*000c*/ 	.word	0xfffffffe
	.align		4
        /*0010*/ 	.word	0x00000000
	.align		4
        /*0014*/ 	.word	0xfffffffd
	.align		4
        /*0018*/ 	.word	0x00000000
	.align		4
        /*001c*/ 	.word	0xfffffffc


//--------------------- .text._Z18matrix_vector_multPiS_S_ --------------------------
	.section	.text._Z18matrix_vector_multPiS_S_,"ax",@progbits
	.align	128
        .global         _Z18matrix_vector_multPiS_S_
        .type           _Z18matrix_vector_multPiS_S_,@function
        .size           _Z18matrix_vector_multPiS_S_,(.L_x_5 - _Z18matrix_vector_multPiS_S_)
        .other          _Z18matrix_vector_multPiS_S_,@"STO_CUDA_ENTRY STV_DEFAULT"
_Z18matrix_vector_multPiS_S_:
.text._Z18matrix_vector_multPiS_S_:
[----:B------:R-:W-:Y:S01]  /*0000*/  LDC R1, c[0x0][0x37c] ;  /* 0x0000df00ff017b82 */ /* 0x000fe20000000800 */
[----:B------:R-:W0:Y:S07]  /*0010*/  S2R R0, SR_TID.X ;  /* 0x0000000000007919 */ /* 0x000e2e0000002100 */
[----:B------:R-:W1:Y:S01]  /*0020*/  LDC.64 R2, c[0x0][0x380] ;  /* 0x0000e000ff027b82 */ /* 0x000e620000000a00 */
[----:B------:R-:W2:Y:S01]  /*0030*/  LDCU.64 UR8, c[0x0][0x358] ;  /* 0x00006b00ff0877ac */ /* 0x000ea20008000a00 */
[----:B------:R-:W0:Y:S02]  /*0040*/  S2R R5, SR_CTAID.X ;  /* 0x0000000000057919 */ /* 0x000e240000002500 */
[----:B0-----:R-:W-:-:S04]  /*0050*/  IMAD R5, R5, 0x310, R0 ;  /* 0x0000031005057824 */ /* 0x001fc800078e0200 */
[----:B-1----:R-:W-:-:S06]  /*0060*/  IMAD.WIDE R2, R5, 0x4, R2 ;  /* 0x0000000405027825 */ /* 0x002fcc00078e0202 */
[----:B--2---:R0:W5:Y:S01]  /*0070*/  LDG.E R2, desc[UR8][R2.64] ;  /* 0x0000000802027981 */ /* 0x004162000c1e1900 */
[----:B------:R-:W-:Y:S01]  /*0080*/  ISETP.NE.AND P0, PT, R0, RZ, PT ;  /* 0x000000ff0000720c */ /* 0x000fe20003f05270 */
[----:B------:R-:W-:-:S12]  /*0090*/  BSSY.RECONVERGENT B0, `(.L_x_0) ;  /* 0x0000066000007945 */ /* 0x000fd80003800200 */
[----:B0-----:R-:W-:Y:S05]  /*00a0*/  @P0 BRA `(.L_x_1) ;  /* 0x0000000400900947 */ /* 0x001fea0003800000 */
[----:B------:R-:W0:Y:S01]  /*00b0*/  S2UR UR6, SR_CTAID.X ;  /* 0x00000000000679c3 */ /* 0x000e220000002500 */
[----:B------:R-:W1:Y:S01]  /*00c0*/  LDCU.64 UR4, c[0x0][0x390] ;  /* 0x00007200ff0477ac */ /* 0x000e620008000a00 */
[----:B------:R-:W-:-:S06]  /*00d0*/  IMAD.MOV.U32 R3, RZ, RZ, 0x20 ;  /* 0x00000020ff037424 */ /* 0x000fcc00078e00ff */
[----:B------:R-:W2:Y:S01]  /*00e0*/  S2UR UR7, SR_CgaCtaId ;  /* 0x00000000000779c3 */ /* 0x000ea20000008800 */
[----:B0-----:R-:W-:-:S04]  /*00f0*/  USHF.R.U64 UR6, UR6, 0x6, URZ ;  /* 0x0000000606067899 */ /* 0x001fc800080012ff */
[----:B-1----:R-:W-:-:S03]  /*0100*/  UIMAD.WIDE.U32 UR4, UR6, 0x24, UR4 ;  /* 0x00000024060478a5 */ /* 0x002fc6000f8e0004 */
[----:B------:R-:W-:Y:S01]  /*0110*/  UMOV UR6, 0x400 ;  /* 0x0000040000067882 */ /* 0x000fe20000000000 */
[----:B------:R-:W-:Y:S02]  /*0120*/  UIADD3 UR10, UP0, UPT, UR4, 0x20, URZ ;  /* 0x00000020040a7890 */ /* 0x000fe4000ff1e0ff */
[----:B--2---:R-:W-:Y:S01]  /*0130*/  ULEA UR6, UR7, UR6, 0x18 ;  /* 0x0000000607067291 */ /* 0x004fe2000f8ec0ff */
[----:B------:R-:W-:Y:S02]  /*0140*/  UMOV UR4, URZ ;  /* 0x000000ff00047c82 */ /* 0x000fe40008000000 */
[----:B------:R-:W-:Y:S01]  /*0150*/  UIADD3.X UR4, UPT, UPT, UR5, UR4, URZ, UP0, !UPT ;  /* 0x0000000405047290 */ /* 0x000fe200087fe4ff */
[----:B------:R-:W-:-:S05]  /*0160*/  IMAD.U32 R26, RZ, RZ, UR10 ;  /* 0x0000000aff1a7e24 */ /* 0x000fca000f8e00ff */
[----:B------:R-:W-:-:S07]  /*0170*/  MOV R27, UR4 ;  /* 0x00000004001b7c02 */ /* 0x000fce0008000f00 */
.L_x_2:
[----:B------:R-:W-:Y:S01]  /*0180*/  IMAD.MOV.U32 R24, RZ, RZ, R26 ;  /* 0x000000ffff187224 */ /* 0x000fe200078e001a */
[----:B------:R-:W-:-:S05]  /*0190*/  MOV R25, R27 ;  /* 0x0000001b00197202 */ /* 0x000fca0000000f00 */
[----:B------:R-:W2:Y:S04]  /*01a0*/  LDG.E R16, desc[UR8][R24.64+-0x20] ;  /* 0xffffe00818107981 */ /* 0x000ea8000c1e1900 */
[----:B------:R-:W2:Y:S04]  /*01b0*/  LDG.E R17, desc[UR8][R24.64+-0x1c] ;  /* 0xffffe40818117981 */ /* 0x000ea8000c1e1900 */
[----:B------:R-:W2:Y:S04]  /*01c0*/  LDG.E R18, desc[UR8][R24.64+-0x18] ;  /* 0xffffe80818127981 */ /* 0x000ea8000c1e1900 */
[----:B------:R-:W2:Y:S04]  /*01d0*/  LDG.E R19, desc[UR8][R24.64+-0x14] ;  /* 0xffffec0818137981 */ /* 0x000ea8000c1e1900 */
[----:B------:R-:W3:Y:S04]  /*01e0*/  LDG.E R4, desc[UR8][R24.64+-0x10] ;  /* 0xfffff00818047981 */ /* 0x000ee8000c1e1900 */
[----:B------:R-:W3:Y:S04]  /*01f0*/  LDG.E R5, desc[UR8][R24.64+-0xc] ;  /* 0xfffff40818057981 */ /* 0x000ee8000c1e1900 */
[----:B------:R-:W3:Y:S04]  /*0200*/  LDG.E R6, desc[UR8][R24.64+-0x8] ;  /* 0xfffff80818067981 */ /* 0x000ee8000c1e1900 */
[----:B------:R-:W3:Y:S04]  /*0210*/  LDG.E R7, desc[UR8][R24.64+-0x4] ;  /* 0xfffffc0818077981 */ /* 0x000ee8000c1e1900 */
[----:B------:R-:W4:Y:S04]  /*0220*/  LDG.E R8, desc[UR8][R24.64] ;  /* 0x0000000818087981 */ /* 0x000f28000c1e1900 */
        /* <DEDUP_REMOVED lines=11> */
[----:B--2---:R0:W-:Y:S04]  /*02e0*/  STS.128 [R3+UR6+-0x20], R16 ;  /* 0xffffe01003007988 */ /* 0x0041e80008000c06 */
[----:B0-----:R-:W2:Y:S04]  /*02f0*/  LDG.E R16, desc[UR8][R24.64+0x20] ;  /* 0x0000200818107981 */ /* 0x001ea8000c1e1900 */
[----:B------:R-:W2:Y:S04]  /*0300*/  LDG.E R17, desc[UR8][R24.64+0x24] ;  /* 0x0000240818117981 */ /* 0x000ea8000c1e1900 */
[----:B------:R-:W2:Y:S04]  /*0310*/  LDG.E R18, desc[UR8][R24.64+0x28] ;  /* 0x0000280818127981 */ /* 0x000ea8000c1e1900 */
[----:B------:R-:W2:Y:S04]  /*0320*/  LDG.E R19, desc[UR8][R24.64+0x2c] ;  /* 0x00002c0818137981 */ /* 0x000ea8000c1e1900 */
[----:B---3--:R0:W-:Y:S04]  /*0330*/  STS.128 [R3+UR6+-0x10], R4 ;  /* 0xfffff00403007988 */ /* 0x0081e80008000c06 */
[----:B----4-:R1:W-:Y:S04]  /*0340*/  STS.128 [R3+UR6], R8 ;  /* 0x0000000803007988 */ /* 0x0103e80008000c06 */
[----:B------:R3:W-:Y:S04]  /*0350*/  STS.128 [R3+UR6+0x10], R12 ;  /* 0x0000100c03007988 */ /* 0x0007e80008000c06 */
[----:B0-----:R-:W4:Y:S04]  /*0360*/  LDG.E R4, desc[UR8][R24.64+0x40] ;  /* 0x0000400818047981 */ /* 0x001f28000c1e1900 */
[----:B------:R-:W4:Y:S04]  /*0370*/  LDG.E R5, desc[UR8][R24.64+0x44] ;  /* 0x0000440818057981 */ /* 0x000f28000c1e1900 */
[----:B------:R-:W4:Y:S04]  /*0380*/  LDG.E R6, desc[UR8][R24.64+0x48] ;  /* 0x0000480818067981 */ /* 0x000f28000c1e1900 */
[----:B------:R0:W-:Y:S04]  /*0390*/  STS.128 [R3+UR6+0x30], R20 ;  /* 0x0000301403007988 */ /* 0x0001e80008000c06 */
[----:B------:R-:W4:Y:S04]  /*03a0*/  LDG.E R7, desc[UR8][R24.64+0x4c] ;  /* 0x00004c0818077981 */ /* 0x000f28000c1e1900 */
[----:B-1----:R-:W4:Y:S04]  /*03b0*/  LDG.E R8, desc[UR8][R24.64+0x50] ;  /* 0x0000500818087981 */ /* 0x002f28000c1e1900 */
[----:B------:R-:W4:Y:S04]  /*03c0*/  LDG.E R9, desc[UR8][R24.64+0x54] ;  /* 0x0000540818097981 */ /* 0x000f28000c1e1900 */
[----:B------:R-:W4:Y:S04]  /*03d0*/  LDG.E R10, desc[UR8][R24.64+0x58] ;  /* 0x00005808180a7981 */ /* 0x000f28000c1e1900 */
[----:B------:R-:W4:Y:S04]  /*03e0*/  LDG.E R11, desc[UR8][R24.64+0x5c] ;  /* 0x00005c08180b7981 */ /* 0x000f28000c1e1900 */
[----:B---3--:R-:W3:Y:S04]  /*03f0*/  LDG.E R12, desc[UR8][R24.64+0x60] ;  /* 0x00006008180c7981 */ /* 0x008ee8000c1e1900 */
[----:B------:R-:W3:Y:S04]  /*0400*/  LDG.E R13, desc[UR8][R24.64+0x64] ;  /* 0x00006408180d7981 */ /* 0x000ee8000c1e1900 */
[----:B------:R-:W3:Y:S04]  /*0410*/  LDG.E R14, desc[UR8][R24.64+0x68] ;  /* 0x00006808180e7981 */ /* 0x000ee8000c1e1900 */
[----:B------:R-:W3:Y:S04]  /*0420*/  LDG.E R15, desc[UR8][R24.64+0x6c] ;  /* 0x00006c08180f7981 */ /* 0x000ee8000c1e1900 */
[----:B0-----:R-:W3:Y:S04]  /*0430*/  LDG.E R20, desc[UR8][R24.64+0x80] ;  /* 0x0000800818147981 */ /* 0x001ee8000c1e1900 */
[----:B------:R-:W3:Y:S04]  /*0440*/  LDG.E R21, desc[UR8][R24.64+0x84] ;  /* 0x0000840818157981 */ /* 0x000ee8000c1e1900 */
[----:B------:R-:W3:Y:S04]  /*0450*/  LDG.E R22, desc[UR8][R24.64+0x88] ;  /* 0x0000880818167981 */ /* 0x000ee8000c1e1900 */
[----:B------:R-:W3:Y:S04]  /*0460*/  LDG.E R23, desc[UR8][R24.64+0x8c] ;  /* 0x00008c0818177981 */ /* 0x000ee8000c1e1900 */
[----:B--2---:R0:W-:Y:S04]  /*0470*/  STS.128 [R3+UR6+0x20], R16 ;  /* 0x0000201003007988 */ /* 0x0041e80008000c06 */
[----:B0-----:R-:W2:Y:S04]  /*0480*/  LDG.E R16, desc[UR8][R24.64+0x70] ;  /* 0x0000700818107981 */ /* 0x001ea8000c1e1900 */
[----:B------:R-:W2:Y:S04]  /*0490*/  LDG.E R17, desc[UR8][R24.64+0x74] ;  /* 0x0000740818117981 */ /* 0x000ea8000c1e1900 */
[----:B------:R-:W2:Y:S04]  /*04a0*/  LDG.E R18, desc[UR8][R24.64+0x78] ;  /* 0x0000780818127981 */ /* 0x000ea8000c1e1900 */
[----:B------:R-:W2:Y:S04]  /*04b0*/  LDG.E R19, desc[UR8][R24.64+0x7c] ;  /* 0x00007c0818137981 */ /* 0x000ea8000c1e1900 */
[----:B----4-:R0:W-:Y:S04]  /*04c0*/  STS.128 [R3+UR6+0x40], R4 ;  /* 0x0000400403007988 */ /* 0x0101e80008000c06 */
[----:B------:R1:W-:Y:S04]  /*04d0*/  STS.128 [R3+UR6+0x50], R8 ;  /* 0x0000500803007988 */ /* 0x0003e80008000c06 */
[----:B0-----:R-:W4:Y:S04]  /*04e0*/  LDG.E R4, desc[UR8][R24.64+0x90] ;  /* 0x0000900818047981 */ /* 0x001f28000c1e1900 */
[----:B------:R-:W4:Y:S04]  /*04f0*/  LDG.E R5, desc[UR8][R24.64+0x94] ;  /* 0x0000940818057981 */ /* 0x000f28000c1e1900 */
[----:B------:R-:W4:Y:S04]  /*0500*/  LDG.E R6, desc[UR8][R24.64+0x98] ;  /* 0x0000980818067981 */ /* 0x000f28000c1e1900 */
[----:B---3--:R0:W-:Y:S04]  /*0510*/  STS.128 [R3+UR6+0x60], R12 ;  /* 0x0000600c03007988 */ /* 0x0081e80008000c06 */
[----:B------:R-:W4:Y:S04]  /*0520*/  LDG.E R7, desc[UR8][R24.64+0x9c] ;  /* 0x00009c0818077981 */ /* 0x000f28000c1e1900 */
[----:B-1----:R-:W3:Y:S04]  /*0530*/  LDG.E R8, desc[UR8][R24.64+0xa0] ;  /* 0x0000a00818087981 */ /* 0x002ee8000c1e1900 */
[----:B------:R-:W3:Y:S04]  /*0540*/  LDG.E R9, desc[UR8][R24.64+0xa4] ;  /* 0x0000a40818097981 */ /* 0x000ee8000c1e1900 */
[----:B------:R1:W-:Y:S04]  /*0550*/  STS.128 [R3+UR6+0x80], R20 ;  /* 0x0000801403007988 */ /* 0x0003e80008000c06 */
[----:B------:R-:W3:Y:S04]  /*0560*/  LDG.E R10, desc[UR8][R24.64+0xa8] ;  /* 0x0000a808180a7981 */ /* 0x000ee8000c1e1900 */
[----:B------:R-:W3:Y:S04]  /*0570*/  LDG.E R11, desc[UR8][R24.64+0xac] ;  /* 0x0000ac08180b7981 */ /* 0x000ee8000c1e1900 */
[----:B0-----:R-:W3:Y:S04]  /*0580*/  LDG.E R12, desc[UR8][R24.64+0xb0] ;  /* 0x0000b008180c7981 */ /* 0x001ee8000c1e1900 */
[----:B------:R-:W3:Y:S04]  /*0590*/  LDG.E R13, desc[UR8][R24.64+0xb4] ;  /* 0x0000b408180d7981 */ /* 0x000ee8000c1e1900 */
[----:B------:R-:W3:Y:S04]  /*05a0*/  LDG.E R14, desc[UR8][R24.64+0xb8] ;  /* 0x0000b808180e7981 */ /* 0x000ee8000c1e1900 */
[----:B------:R-:W3:Y:S04]  /*05b0*/  LDG.E R15, desc[UR8][R24.64+0xbc] ;  /* 0x0000bc08180f7981 */ /* 0x000ee8000c1e1900 */
[----:B-1----:R-:W3:Y:S04]  /*05c0*/  LDG.E R20, desc[UR8][R24.64+0xd0] ;  /* 0x0000d00818147981 */ /* 0x002ee8000c1e1900 */
[----:B------:R-:W3:Y:S04]  /*05d0*/  LDG.E R21, desc[UR8][R24.64+0xd4] ;  /* 0x0000d40818157981 */ /* 0x000ee8000c1e1900 */
[----:B------:R-:W3:Y:S04]  /*05e0*/  LDG.E R22, desc[UR8][R24.64+0xd8] ;  /* 0x0000d80818167981 */ /* 0x000ee8000c1e1900 */
[----:B------:R-:W3:Y:S04]  /*05f0*/  LDG.E R23, desc[UR8][R24.64+0xdc] ;  /* 0x0000dc0818177981 */ /* 0x000ee8000c1e1900 */
[----:B--2---:R0:W-:Y:S04]  /*0600*/  STS.128 [R3+UR6+0x70], R16 ;  /* 0x0000701003007988 */ /* 0x0041e80008000c06 */
[----:B0-----:R-:W2:Y:S04]  /*0610*/  LDG.E R16, desc[UR8][R24.64+0xc0] ;  /* 0x0000c00818107981 */ /* 0x001ea8000c1e1900 */
[----:B------:R-:W2:Y:S04]  /*0620*/  LDG.E R17, desc[UR8][R24.64+0xc4] ;  /* 0x0000c40818117981 */ /* 0x000ea8000c1e1900 */
[----:B------:R-:W2:Y:S04]  /*0630*/  LDG.E R18, desc[UR8][R24.64+0xc8] ;  /* 0x0000c80818127981 */ /* 0x000ea8000c1e1900 */
[----:B------:R-:W2:Y:S01]  /*0640*/  LDG.E R19, desc[UR8][R24.64+0xcc] ;  /* 0x0000cc0818137981 */ /* 0x000ea2000c1e1900 */
[----:B------:R-:W-:-:S03]  /*0650*/  IADD3 R26, P1, PT, R24, 0x100, RZ ;  /* 0x00000100181a7810 */ /* 0x000fc60007f3e0ff */
[----:B----4-:R-:W-:Y:S04]  /*0660*/  STS.128 [R3+UR6+0x90], R4 ;  /* 0x0000900403007988 */ /* 0x010fe80008000c06 */
[----:B---3--:R-:W-:Y:S04]  /*0670*/  STS.128 [R3+UR6+0xa0], R8 ;  /* 0x0000a00803007988 */ /* 0x008fe80008000c06 */
[----:B------:R-:W-:Y:S04]  /*0680*/  STS.128 [R3+UR6+0xb0], R12 ;  /* 0x0000b00c03007988 */ /* 0x000fe80008000c06 */
[----:B------:R-:W-:Y:S01]  /*0690*/  STS.128 [R3+UR6+0xd0], R20 ;  /* 0x0000d01403007988 */ /* 0x000fe20008000c06 */
[----:B------:R-:W-:-:S03]  /*06a0*/  IADD3.X R27, PT, PT, RZ, R25, RZ, P1, !PT ;  /* 0x00000019ff1b7210 */ /* 0x000fc60000ffe4ff */
[----:B--2---:R0:W-:Y:S02]  /*06b0*/  STS.128 [R3+UR6+0xc0], R16 ;  /* 0x0000c01003007988 */ /* 0x0041e40008000c06 */
[----:B0-----:R-:W-:-:S05]  /*06c0*/  VIADD R3, R3, 0x100 ;  /* 0x0000010003037836 */ /* 0x001fca0000000000 */
[----:B------:R-:W-:-:S13]  /*06d0*/  ISETP.NE.AND P0, PT, R3, 0x920, PT ;  /* 0x000009200300780c */ /* 0x000fda0003f05270 */
[----:B------:R-:W-:Y:S05]  /*06e0*/  @P0 BRA `(.L_x_2) ;  /* 0xfffffff800a40947 */ /* 0x000fea000383ffff */
.L_x_1:
[----:B------:R-:W-:Y:S05]  /*06f0*/  BSYNC.RECONVERGENT B0 ;  /* 0x0000000000007941 */ /* 0x000fea0003800200 */
.L_x_0:
[----:B------:R-:W0:Y:S01]  /*0700*/  S2UR UR6, SR_CgaCtaId ;  /* 0x00000000000679c3 */ /* 0x000e220000008800 */
[----:B------:R-:W-:Y:S01]  /*0710*/  UMOV UR5, 0x400 ;  /* 0x0000040000057882 */ /* 0x000fe20000000000 */
[C---:B------:R-:W-:Y:S01]  /*0720*/  VIADD R3, R0.reuse, 0xfffffff8 ;  /* 0xfffffff800037836 */ /* 0x040fe20000000000 */
[----:B------:R-:W-:Y:S01]  /*0730*/  UIADD3 UR4, UPT, UPT, UR5, 0x900, URZ ;  /* 0x0000090005047890 */ /* 0x000fe2000fffe0ff */
[C---:B------:R-:W-:Y:S01]  /*0740*/  VIADD R8, R0.reuse, 0xfffffffa ;  /* 0xfffffffa00087836 */ /* 0x040fe20000000000 */
[C---:B------:R-:W-:Y:S02]  /*0750*/  IADD3 R4, PT, PT, R0.reuse, -0x7, RZ ;  /* 0xfffffff900047810 */ /* 0x040fe40007ffe0ff */
[----:B------:R-:W-:Y:S01]  /*0760*/  IADD3 R9, PT, PT, R0, -0x1, RZ ;  /* 0xffffffff00097810 */ /* 0x000fe20007ffe0ff */
[----:B------:R-:W1:Y:S01]  /*0770*/  LDC.64 R6, c[0x0][0x388] ;  /* 0x0000e200ff067b82 */ /* 0x000e620000000a00 */
[----:B------:R-:W-:Y:S02]  /*0780*/  ISETP.GT.U32.AND P0, PT, R3, 0x30f, PT ;  /* 0x0000030f0300780c */ /* 0x000fe40003f04070 */
[----:B------:R-:W-:-:S02]  /*0790*/  ISETP.GT.U32.AND P1, PT, R4, 0x30f, PT ;  /* 0x0000030f0400780c */ /* 0x000fc40003f24070 */
[----:B------:R-:W-:Y:S02]  /*07a0*/  ISETP.GT.U32.AND P2, PT, R8, 0x30f, PT ;  /* 0x0000030f0800780c */ /* 0x000fe40003f44070 */
[----:B------:R-:W-:Y:S01]  /*07b0*/  ISETP.GT.U32.AND P3, PT, R9, 0x30f, PT ;  /* 0x0000030f0900780c */ /* 0x000fe20003f64070 */
[----:B0-----:R-:W-:Y:S02]  /*07c0*/  ULEA UR4, UR6, UR4, 0x18 ;  /* 0x0000000406047291 */ /* 0x001fe4000f8ec0ff */
[----:B------:R-:W-:-:S04]  /*07d0*/  ULEA UR5, UR6, UR5, 0x18 ;  /* 0x0000000506057291 */ /* 0x000fc8000f8ec0ff */
[C---:B------:R-:W-:Y:S01]  /*07e0*/  LEA R5, R0.reuse, UR4, 0x2 ;  /* 0x0000000400057c11 */ /* 0x040fe2000f8e10ff */
[----:B------:R-:W-:Y:S01]  /*07f0*/  UMOV UR4, 0x10 ;  /* 0x0000001000047882 */ /* 0x000fe20000000000 */
[----:B-1----:R-:W-:-:S03]  /*0800*/  IMAD.WIDE.U32 R6, R0, 0x4, R6 ;  /* 0x0000000400067825 */ /* 0x002fc600078e0006 */
[----:B-----5:R0:W-:Y:S01]  /*0810*/  STS [R5], R2 ;  /* 0x0000000205007388 */ /* 0x0201e20000000800 */
[----:B------:R-:W-:Y:S06]  /*0820*/  BAR.SYNC.DEFER_BLOCKING 0x0 ;  /* 0x0000000000007b1d */ /* 0x000fec0000010000 */
.L_x_3:
[----:B01----:R-:W-:Y:S01]  /*0830*/  IMAD.MOV.U32 R2, RZ, RZ, R6 ;  /* 0x000000ffff027224 */ /* 0x003fe200078e0006 */
[----:B------:R-:W-:Y:S01]  /*0840*/  MOV R3, R7 ;  /* 0x0000000700037202 */ /* 0x000fe20000000f00 */
[----:B------:R-:W-:Y:S01]  /*0850*/  UIADD3 UR6, UPT, UPT, UR5, UR4, URZ ;  /* 0x0000000405067290 */ /* 0x000fe2000fffe0ff */
[----:B------:R-:W-:Y:S04]  /*0860*/  @!P0 LDS R6, [R5+-0x20] ;  /* 0xffffe00005068984 */ /* 0x000fe80000000800 */
[----:B------:R-:W2:Y:S01]  /*0870*/  LDG.E R19, desc[UR8][R2.64] ;  /* 0x0000000802137981 */ /* 0x000ea2000c1e1900 */
[C---:B------:R-:W-:Y:S01]  /*0880*/  ISETP.GT.U32.AND P6, PT, R0.reuse, 0x30f, PT ;  /* 0x0000030f0000780c */ /* 0x040fe20003fc4070 */
[----:B------:R-:W-:Y:S01]  /*0890*/  IMAD.MOV.U32 R4, RZ, RZ, RZ ;  /* 0x000000ffff047224 */ /* 0x000fe200078e00ff */
[C---:B------:R-:W-:Y:S01]  /*08a0*/  ISETP.GT.U32.AND P4, PT, R0.reuse, 0x30e, PT ;  /* 0x0000030e0000780c */ /* 0x040fe20003f84070 */
[----:B------:R-:W0:Y:S01]  /*08b0*/  @!P0 LDS R7, [UR6+-0x10] ;  /* 0xfffff006ff078984 */ /* 0x000e220008000800 */
[----:B------:R-:W-:Y:S01]  /*08c0*/  ISETP.GT.U32.AND P5, PT, R0, 0x309, PT ;  /* 0x000003090000780c */ /* 0x000fe20003fa4070 */
[----:B------:R-:W-:-:S02]  /*08d0*/  UIADD3 UR4, UPT, UPT, UR4, 0x24, URZ ;  /* 0x0000002404047890 */ /* 0x000fc4000fffe0ff */
[----:B------:R-:W-:Y:S02]  /*08e0*/  @!P1 LDS R9, [R5+-0x1c] ;  /* 0xffffe40005099984 */ /* 0x000fe40000000800 */
[----:B------:R-:W-:Y:S02]  /*08f0*/  UISETP.NE.AND UP0, UPT, UR4, 0x910, UPT ;  /* 0x000009100400788c */ /* 0x000fe4000bf05270 */
[----:B------:R-:W1:Y:S04]  /*0900*/  @!P1 LDS R8, [UR6+-0xc] ;  /* 0xfffff406ff089984 */ /* 0x000e680008000800 */
[----:B------:R-:W-:Y:S04]  /*0910*/  @!P2 LDS R11, [R5+-0x18] ;  /* 0xffffe800050ba984 */ /* 0x000fe80000000800 */
[----:B------:R-:W3:Y:S04]  /*0920*/  @!P2 LDS R10, [UR6+-0x8] ;  /* 0xfffff806ff0aa984 */ /* 0x000ee80008000800 */
[----:B------:R-:W-:Y:S04]  /*0930*/  @!P3 LDS R13, [R5+-0x4] ;  /* 0xfffffc00050db984 */ /* 0x000fe80000000800 */
[----:B------:R-:W4:Y:S04]  /*0940*/  @!P3 LDS R12, [UR6+-0x4] ;  /* 0xfffffc06ff0cb984 */ /* 0x000f280008000800 */
[----:B------:R-:W-:Y:S04]  /*0950*/  @!P6 LDS R15, [R5] ;  /* 0x00000000050fe984 */ /* 0x000fe80000000800 */
[----:B------:R-:W5:Y:S04]  /*0960*/  @!P6 LDS R14, [UR6] ;  /* 0x00000006ff0ee984 */ /* 0x000f680008000800 */
[----:B------:R-:W-:Y:S04]  /*0970*/  @!P4 LDS R17, [R5+0x4] ;  /* 0x000004000511c984 */ /* 0x000fe80000000800 */
[----:B------:R-:W5:Y:S01]  /*0980*/  @!P4 LDS R16, [UR6+0x4] ;  /* 0x00000406ff10c984 */ /* 0x000f620008000800 */
[----:B0-----:R-:W-:-:S03]  /*0990*/  @!P0 IMAD R4, R6, R7, RZ ;  /* 0x0000000706048224 */ /* 0x001fc600078e02ff */
[----:B------:R-:W-:Y:S01]  /*09a0*/  @!P5 LDS R7, [R5+0x18] ;  /* 0x000018000507d984 */ /* 0x000fe20000000800 */
[----:B-1----:R-:W-:-:S03]  /*09b0*/  @!P1 IMAD R4, R9, R8, R4 ;  /* 0x0000000809049224 */ /* 0x002fc600078e0204 */
[----:B------:R-:W0:Y:S01]  /*09c0*/  @!P5 LDS R6, [UR6+0x8] ;  /* 0x00000806ff06d984 */ /* 0x000e220008000800 */
[----:B---3--:R-:W-:-:S04]  /*09d0*/  @!P2 IMAD R4, R11, R10, R4 ;  /* 0x0000000a0b04a224 */ /* 0x008fc800078e0204 */
[----:B----4-:R-:W-:-:S04]  /*09e0*/  @!P3 IMAD R4, R13, R12, R4 ;  /* 0x0000000c0d04b224 */ /* 0x010fc800078e0204 */
[----:B-----5:R-:W-:Y:S01]  /*09f0*/  @!P6 IMAD R4, R15, R14, R4 ;  /* 0x0000000e0f04e224 */ /* 0x020fe200078e0204 */
[----:B------:R-:W-:-:S03]  /*0a00*/  ISETP.GT.U32.AND P6, PT, R0, 0x308, PT ;  /* 0x000003080000780c */ /* 0x000fc60003fc4070 */
[----:B------:R-:W-:Y:S01]  /*0a10*/  @!P4 IMAD R4, R17, R16, R4 ;  /* 0x000000101104c224 */ /* 0x000fe200078e0204 */
[----:B------:R-:W-:-:S09]  /*0a20*/  ISETP.GT.U32.AND P4, PT, R0, 0x307, PT ;  /* 0x000003070000780c */ /* 0x000fd20003f84070 */
[----:B------:R-:W-:Y:S01]  /*0a30*/  @!P6 LDS R9, [R5+0x1c] ;  /* 0x00001c000509e984 */ /* 0x000fe20000000800 */
[----:B0-----:R-:W-:-:S03]  /*0a40*/  @!P5 IMAD R4, R7, R6, R4 ;  /* 0x000000060704d224 */ /* 0x001fc600078e0204 */
[----:B------:R-:W0:Y:S04]  /*0a50*/  @!P6 LDS R8, [UR6+0xc] ;  /* 0x00000c06ff08e984 */ /* 0x000e280008000800 */
[----:B------:R-:W-:Y:S04]  /*0a60*/  @!P4 LDS R11, [R5+0x20] ;  /* 0x00002000050bc984 */ /* 0x000fe80000000800 */
[----:B------:R-:W1:Y:S01]  /*0a70*/  @!P4 LDS R10, [UR6+0x10] ;  /* 0x00001006ff0ac984 */ /* 0x000e620008000800 */
[----:B0-----:R-:W-:-:S04]  /*0a80*/  @!P6 IMAD R4, R9, R8, R4 ;  /* 0x000000080904e224 */ /* 0x001fc800078e0204 */
[----:B-1----:R-:W-:Y:S01]  /*0a90*/  @!P4 IMAD R4, R11, R10, R4 ;  /* 0x0000000a0b04c224 */ /* 0x002fe200078e0204 */
[----:B------:R-:W-:-:S05]  /*0aa0*/  IADD3 R6, P4, PT, R2, 0x31000, RZ ;  /* 0x0003100002067810 */ /* 0x000fca0007f9e0ff */
[----:B------:R-:W-:Y:S01]  /*0ab0*/  IMAD.X R7, RZ, RZ, R3, P4 ;  /* 0x000000ffff077224 */ /* 0x000fe200020e0603 */
[----:B--2---:R-:W-:-:S05]  /*0ac0*/  IADD3 R19, PT, PT, R19, R4, RZ ;  /* 0x0000000413137210 */ /* 0x004fca0007ffe0ff */
[----:B------:R1:W-:Y:S01]  /*0ad0*/  STG.E desc[UR8][R2.64], R19 ;  /* 0x0000001302007986 */ /* 0x0003e2000c101908 */
[----:B------:R-:W-:Y:S05]  /*0ae0*/  BRA.U UP0, `(.L_x_3) ;  /* 0xfffffffd00507547 */ /* 0x000fea000b83ffff */
[----:B------:R-:W-:Y:S05]  /*0af0*/  EXIT ;  /* 0x000000000000794d */ /* 0x000fea0003800000 */
.L_x_4:
[----:B------:R-:W-:-:S00]  /*0b00*/  BRA `(.L_x_4) ;  /* 0xfffffffc00fc7947 */ /* 0x000fc0000383ffff */
[----:B------:R-:W-:-:S00]  /*0b10*/  NOP ;  /* 0x0000000000007918 */ /* 0x000fc00000000000 */
        /* <DEDUP_REMOVED lines=14> */
.L_x_5:


//--------------------- .nv.shared._Z18matrix_vector_multPiS_S_ --------------------------
	.section	.nv.shared._Z18matrix_vector_multPiS_S_,"aw",@nobits
	.sectionflags	@""
	.align	4
.nv.shared._Z18matrix_vector_multPiS_S_:
	.zero		6464


//--------------------- .nv.shared.reserved.0     --------------------------
	.section	.nv.shared.reserved.0,"aw",@nobits
	.weak		__nv_reservedSMEM_offset_0_alias
	.size		__nv_reservedSMEM_offset_0_alias, 0, 64
	.other		__nv_reservedSMEM_offset_0_alias,@"STO_CUDA_RESERVED_SHARED STV_DEFAULT"
__nv_reservedSMEM_offset_0_alias:
	.zero		0
	.zero		64


//--------------------- .nv.constant0._Z18matrix_vector_multPiS_S_ --------------------------
	.section	.nv.constant0._Z18matrix_vector_multPiS_S_,"a",@progbits
	.sectionflags	@""
	.align	4
.nv.constant0._Z18matrix_vector_multPiS_S_:
	.zero		920


//--------------------- SYMBOLS --------------------------

	.type		.nv.reservedSmem.offset0,@object
	.size		.nv.reservedSmem.offset0,0x4
	.type		.nv.reservedSmem.cap,@object
	.size		.nv.reservedSmem.cap,0x4
